	.headerflags	@"EF_CUDA_TEXMODE_UNIFIED EF_CUDA_64BIT_ADDRESS EF_CUDA_ACCELERATORS EF_CUDA_SM90 EF_CUDA_VIRTUAL_SM(EF_CUDA_SM90)"
	.elftype	@"ET_EXEC"


//--------------------- .nv.info                  --------------------------
	.section	.nv.info,"",@"SHT_CUDA_INFO"
	.align	4


	//----- nvinfo : EIATTR_REGCOUNT
	.align		4
        /*0000*/ 	.byte	0x04, 0x2f
        /*0002*/ 	.short	(.L_1 - .L_0)
	.align		4
.L_0:
        /*0004*/ 	.word	index@(triton_poi_fused_mul_repeat_27)
        /*0008*/ 	.word	0x00000010


	//----- nvinfo : EIATTR_MIN_STACK_SIZE
	.align		4
.L_1:
        /*000c*/ 	.byte	0x04, 0x12
        /*000e*/ 	.short	(.L_3 - .L_2)
	.align		4
.L_2:
        /*0010*/ 	.word	index@(triton_poi_fused_mul_repeat_27)
        /*0014*/ 	.word	0x00000000


	//----- nvinfo : EIATTR_FRAME_SIZE
	.align		4
.L_3:
        /*0018*/ 	.byte	0x04, 0x11
        /*001a*/ 	.short	(.L_5 - .L_4)
	.align		4
.L_4:
        /*001c*/ 	.word	index@(triton_poi_fused_mul_repeat_27)
        /*0020*/ 	.word	0x00000000


	//----- nvinfo : EIATTR_MIN_STACK_SIZE
	.align		4
.L_5:
        /*0024*/ 	.byte	0x04, 0x12
        /*0026*/ 	.short	(.L_7 - .L_6)
	.align		4
.L_6:
        /*0028*/ 	.word	index@(triton_poi_fused_mul_repeat_27)
        /*002c*/ 	.word	0x00000000
.L_7:


//--------------------- .nv.info.triton_poi_fused_mul_repeat_27 --------------------------
	.section	.nv.info.triton_poi_fused_mul_repeat_27,"",@"SHT_CUDA_INFO"
	.sectionflags	@""
	.align	4


	//----- nvinfo : EIATTR_CUDA_API_VERSION
	.align		4
        /*0000*/ 	.byte	0x04, 0x37
        /*0002*/ 	.short	(.L_9 - .L_8)
.L_8:
        /*0004*/ 	.word	0x0000007c


	//----- nvinfo : EIATTR_KPARAM_INFO
	.align		4
.L_9:
        /*0008*/ 	.byte	0x04, 0x17
        /*000a*/ 	.short	(.L_11 - .L_10)
.L_10:
        /*000c*/ 	.word	0x00000000
        /*0010*/ 	.short	0x0003
        /*0012*/ 	.short	0x0018
        /*0014*/ 	.byte	0x00, 0xf0, 0x11, 0x00


	//----- nvinfo : EIATTR_KPARAM_INFO
	.align		4
.L_11:
        /*0018*/ 	.byte	0x04, 0x17
        /*001a*/ 	.short	(.L_13 - .L_12)
.L_12:
        /*001c*/ 	.word	0x00000000
        /*0020*/ 	.short	0x0002
        /*0022*/ 	.short	0x0010
        /*0024*/ 	.byte	0x00, 0xf4, 0x21, 0x00


	//----- nvinfo : EIATTR_KPARAM_INFO
	.align		4
.L_13:
        /*0028*/ 	.byte	0x04, 0x17
        /*002a*/ 	.short	(.L_15 - .L_14)
.L_14:
        /*002c*/ 	.word	0x00000000
        /*0030*/ 	.short	0x0001
        /*0032*/ 	.short	0x0008
        /*0034*/ 	.byte	0x00, 0xf4, 0x21, 0x00


	//----- nvinfo : EIATTR_KPARAM_INFO
	.align		4
.L_15:
        /*0038*/ 	.byte	0x04, 0x17
        /*003a*/ 	.short	(.L_17 - .L_16)
.L_16:
        /*003c*/ 	.word	0x00000000
        /*0040*/ 	.short	0x0000
        /*0042*/ 	.short	0x0000
        /*0044*/ 	.byte	0x00, 0xf4, 0x21, 0x00


	//----- nvinfo : EIATTR_SPARSE_MMA_MASK
	.align		4
.L_17:
        /*0048*/ 	.byte	0x03, 0x50
        /*004a*/ 	.short	0x0000


	//----- nvinfo : EIATTR_MAXREG_COUNT
	.align		4
        /*004c*/ 	.byte	0x03, 0x1b
        /*004e*/ 	.short	0x00ff


	//----- nvinfo : EIATTR_EXIT_INSTR_OFFSETS
	.align		4
        /*0050*/ 	.byte	0x04, 0x1c
        /*0052*/ 	.short	(.L_19 - .L_18)


	//   ....[0]....
.L_18:
        /*0054*/ 	.word	0x00000240


	//----- nvinfo : EIATTR_REQNTID
	.align		4
.L_19:
        /*0058*/ 	.byte	0x04, 0x10
        /*005a*/ 	.short	(.L_21 - .L_20)
.L_20:
        /*005c*/ 	.word	0x00000100
        /*0060*/ 	.word	0x00000001
        /*0064*/ 	.word	0x00000001


	//----- nvinfo : EIATTR_CBANK_PARAM_SIZE
	.align		4
.L_21:
        /*0068*/ 	.byte	0x03, 0x19
        /*006a*/ 	.short	0x001c


	//----- nvinfo : EIATTR_PARAM_CBANK
	.align		4
        /*006c*/ 	.byte	0x04, 0x0a
        /*006e*/ 	.short	(.L_23 - .L_22)
	.align		4
.L_22:
        /*0070*/ 	.word	index@(.nv.constant0.triton_poi_fused_mul_repeat_27)
        /*0074*/ 	.short	0x0210
        /*0076*/ 	.short	0x001c


	//----- nvinfo : EIATTR_SW_WAR
	.align		4
.L_23:
        /*0078*/ 	.byte	0x04, 0x36
        /*007a*/ 	.short	(.L_25 - .L_24)
.L_24:
        /*007c*/ 	.word	0x00000008
.L_25:


//--------------------- .nv.callgraph             --------------------------
	.section	.nv.callgraph,"",@"SHT_CUDA_CALLGRAPH"
	.align	4
	.sectionentsize	8
	.align		4
        /*0000*/ 	.word	0x00000000
	.align		4
        /*0004*/ 	.word	0xffffffff
	.align		4
        /*0008*/ 	.word	0x00000000
	.align		4
        /*000c*/ 	.word	0xfffffffe
	.align		4
        /*0010*/ 	.word	0x00000000
	.align		4
        /*0014*/ 	.word	0xfffffffd
	.align		4
        /*0018*/ 	.word	0x00000000
	.align		4
        /*001c*/ 	.word	0xfffffffc


//--------------------- .text.triton_poi_fused_mul_repeat_27 --------------------------
	.section	.text.triton_poi_fused_mul_repeat_27,"ax",@progbits
	.align	128
        .global         triton_poi_fused_mul_repeat_27
        .type           triton_poi_fused_mul_repeat_27,@function
        .size           triton_poi_fused_mul_repeat_27,(.L_x_1 - triton_poi_fused_mul_repeat_27)
        .other          triton_poi_fused_mul_repeat_27,@"STO_CUDA_ENTRY STV_DEFAULT"
triton_poi_fused_mul_repeat_27:
.text.triton_poi_fused_mul_repeat_27:
[----:B------:R-:W-:Y:S01]  /*0000*/  LDC R1, c[0x0][0x28] ;  /* 0x00000a00ff017b82 */ /* 0x000fe20000000800 */
[----:B------:R-:W1:Y:S07]  /*0010*/  S2R R0, SR_TID.X ;  /* 0x0000000000007919 */ /* 0x000e6e0000002100 */
[----:B------:R-:W2:Y:S01]  /*0020*/  LDC.64 R4, c[0x0][0x210] ;  /* 0x00008400ff047b82 */ /* 0x000ea20000000a00 */
[----:B------:R-:W-:Y:S01]  /*0030*/  ULDC.64 UR4, c[0x0][0x208] ;  /* 0x0000820000047ab9 */ /* 0x000fe20000000a00 */
[----:B------:R-:W3:Y:S06]  /*0040*/  S2R R3, SR_CTAID.X ;  /* 0x0000000000037919 */ /* 0x000eec0000002500 */
[----:B------:R-:W4:Y:S01]  /*0050*/  LDC.64 R6, c[0x0][0x218] ;  /* 0x00008600ff067b82 */ /* 0x000f220000000a00 */
[----:B-1----:R-:W-:-:S05]  /*0060*/  IMAD.SHL.U32 R0, R0, 0x2, RZ ;  /* 0x0000000200007824 */ /* 0x002fca00078e00ff */
[----:B------:R-:W-:-:S05]  /*0070*/  LOP3.LUT R0, R0, 0x1fe, RZ, 0xc0, !PT ;  /* 0x000001fe00007812 */ /* 0x000fca00078ec0ff */
[----:B---3--:R-:W-:-:S04]  /*0080*/  IMAD R9, R3, 0x200, R0 ;  /* 0x0000020003097824 */ /* 0x008fc800078e0200 */
[----:B--2---:R-:W-:-:S06]  /*0090*/  IMAD.WIDE R4, R9, 0x4, R4 ;  /* 0x0000000409047825 */ /* 0x004fcc00078e0204 */
[----:B------:R-:W2:Y:S01]  /*00a0*/  LDG.E.64 R4, desc[UR4][R4.64] ;  /* 0x0000000404047981 */ /* 0x000ea2000c1e1b00 */
[----:B------:R-:W-:Y:S01]  /*00b0*/  SHF.R.S32.HI R0, RZ, 0x1f, R9 ;  /* 0x0000001fff007819 */ /* 0x000fe20000011409 */
[C---:B----4-:R-:W-:Y:S01]  /*00c0*/  IMAD.WIDE R6, R9.reuse, 0x4, R6 ;  /* 0x0000000409067825 */ /* 0x050fe200078e0206 */
[----:B------:R-:W-:Y:S02]  /*00d0*/  SHF.R.S32.HI R13, RZ, 0x16, R3 ;  /* 0x00000016ff0d7819 */ /* 0x000fe40000011403 */
[----:B------:R-:W-:Y:S01]  /*00e0*/  LEA.HI R8, R0, R9, RZ, 0x8 ;  /* 0x0000000900087211 */ /* 0x000fe200078f40ff */
[----:B------:R-:W-:Y:S01]  /*00f0*/  VIADD R0, R9, 0x1 ;  /* 0x0000000109007836 */ /* 0x000fe20000000000 */
[----:B------:R-:W-:Y:S01]  /*0100*/  SGXT R13, R13, 0x1 ;  /* 0x000000010d0d781a */ /* 0x000fe20000000200 */
[----:B------:R-:W1:Y:S01]  /*0110*/  LDC.64 R2, c[0x0][0x220] ;  /* 0x00008800ff027b82 */ /* 0x000e620000000a00 */
[----:B------:R-:W-:Y:S02]  /*0120*/  SHF.R.S32.HI R10, RZ, 0x8, R8 ;  /* 0x00000008ff0a7819 */ /* 0x000fe40000011408 */
[----:B------:R-:W-:-:S02]  /*0130*/  LEA.HI R13, R13, R0, RZ, 0x8 ;  /* 0x000000000d0d7211 */ /* 0x000fc400078f40ff */
[----:B------:R-:W-:Y:S02]  /*0140*/  LEA.HI R11, R10, R10, RZ, 0x8 ;  /* 0x0000000a0a0b7211 */ /* 0x000fe400078f40ff */
[----:B------:R-:W-:Y:S02]  /*0150*/  LOP3.LUT R8, R8, 0xffffff00, RZ, 0xc0, !PT ;  /* 0xffffff0008087812 */ /* 0x000fe400078ec0ff */
[----:B------:R-:W-:Y:S02]  /*0160*/  LOP3.LUT R11, R11, 0xffffff00, RZ, 0xc0, !PT ;  /* 0xffffff000b0b7812 */ /* 0x000fe400078ec0ff */
[----:B------:R-:W-:Y:S01]  /*0170*/  LOP3.LUT R13, R13, 0xffffff00, RZ, 0xc0, !PT ;  /* 0xffffff000d0d7812 */ /* 0x000fe200078ec0ff */
[----:B------:R-:W-:Y:S02]  /*0180*/  IMAD.IADD R8, R9, 0x1, -R8 ;  /* 0x0000000109087824 */ /* 0x000fe400078e0a08 */
[----:B------:R-:W-:Y:S02]  /*0190*/  IMAD.IADD R11, R10, 0x1, -R11 ;  /* 0x000000010a0b7824 */ /* 0x000fe400078e0a0b */
[----:B------:R-:W-:-:S03]  /*01a0*/  IMAD.IADD R0, R0, 0x1, -R13 ;  /* 0x0000000100007824 */ /* 0x000fc600078e0a0d */
[C---:B------:R-:W-:Y:S02]  /*01b0*/  ISETP.EQ.AND P0, PT, R11.reuse, R8, PT ;  /* 0x000000080b00720c */ /* 0x040fe40003f02270 */
[----:B------:R-:W-:Y:S02]  /*01c0*/  ISETP.EQ.AND P1, PT, R11, R0, PT ;  /* 0x000000000b00720c */ /* 0x000fe40003f22270 */
[----:B------:R-:W-:Y:S01]  /*01d0*/  SEL R11, RZ, 0x3f800000, !P0 ;  /* 0x3f800000ff0b7807 */ /* 0x000fe20004000000 */
[----:B-1----:R-:W-:Y:S01]  /*01e0*/  IMAD.WIDE R2, R9, 0x4, R2 ;  /* 0x0000000409027825 */ /* 0x002fe200078e0202 */
[----:B------:R-:W-:-:S03]  /*01f0*/  SEL R0, RZ, 0x3f800000, !P1 ;  /* 0x3f800000ff007807 */ /* 0x000fc60004800000 */
[----:B--2---:R-:W-:Y:S02]  /*0200*/  FMUL R4, R4, R11 ;  /* 0x0000000b04047220 */ /* 0x004fe40000400000 */
[----:B------:R-:W-:-:S05]  /*0210*/  FMUL R5, R5, R0 ;  /* 0x0000000005057220 */ /* 0x000fca0000400000 */
[----:B------:R-:W-:Y:S04]  /*0220*/  STG.E.64 desc[UR4][R6.64], R4 ;  /* 0x0000000406007986 */ /* 0x000fe8000c101b04 */
[----:B------:R-:W-:Y:S01]  /*0230*/  STG.E.64 desc[UR4][R2.64], R4 ;  /* 0x0000000402007986 */ /* 0x000fe2000c101b04 */
[----:B------:R-:W-:Y:S05]  /*0240*/  EXIT ;  /* 0x000000000000794d */ /* 0x000fea0003800000 */
.L_x_0:
[----:B------:R-:W-:-:S00]  /*0250*/  BRA `(.L_x_0) ;  /* 0xfffffffc00fc7947 */ /* 0x000fc0000383ffff */
[----:B------:R-:W-:-:S00]  /*0260*/  NOP ;  /* 0x0000000000007918 */ /* 0x000fc00000000000 */
        /* <DEDUP_REMOVED lines=9> */
.L_x_1:


//--------------------- .nv.constant0.triton_poi_fused_mul_repeat_27 --------------------------
	.section	.nv.constant0.triton_poi_fused_mul_repeat_27,"a",@progbits
	.sectionflags	@""
	.align	4
.nv.constant0.triton_poi_fused_mul_repeat_27:
	.zero		556
